//
// Generated by NVIDIA NVVM Compiler
//
// Compiler Build ID: CL-36424714
// Cuda compilation tools, release 13.0, V13.0.88
// Based on NVVM 20.0.0
//

.version 9.0
.target sm_100
.address_size 64

	// .globl	_Z21deviceCalculateAnsweriiPfS_

.visible .entry _Z21deviceCalculateAnsweriiPfS_(
	.param .u32 _Z21deviceCalculateAnsweriiPfS__param_0,
	.param .u32 _Z21deviceCalculateAnsweriiPfS__param_1,
	.param .u64 .ptr .align 1 _Z21deviceCalculateAnsweriiPfS__param_2,
	.param .u64 .ptr .align 1 _Z21deviceCalculateAnsweriiPfS__param_3
)
{
	.reg .pred 	%p<11>;
	.reg .b32 	%r<38>;
	.reg .b32 	%f<20>;
	.reg .b64 	%rd<12>;

	ld.param.u32 	%r22, [_Z21deviceCalculateAnsweriiPfS__param_0];
	ld.param.u32 	%r23, [_Z21deviceCalculateAnsweriiPfS__param_1];
	ld.param.u64 	%rd6, [_Z21deviceCalculateAnsweriiPfS__param_2];
	ld.param.u64 	%rd5, [_Z21deviceCalculateAnsweriiPfS__param_3];
	cvta.to.global.u64 	%rd1, %rd6;
	mov.u32 	%r1, %tid.x;
	mov.u32 	%r2, %ctaid.x;
	shl.b32 	%r3, %r23, 1;
	or.b32  	%r24, %r3, 1;
	setp.lt.s32 	%p1, %r1, %r23;
	sub.s32 	%r25, %r1, %r23;
	selp.b32 	%r4, 0, %r25, %p1;
	add.s32 	%r26, %r24, %r25;
	min.s32 	%r5, %r26, %r22;
	setp.lt.s32 	%p2, %r2, %r23;
	sub.s32 	%r27, %r2, %r23;
	selp.b32 	%r34, 0, %r27, %p2;
	add.s32 	%r7, %r24, %r27;
	setp.ge.s32 	%p3, %r34, %r7;
	@%p3 bra 	$L__BB0_11;
	cvta.to.global.u64 	%rd7, %rd5;
	sub.s32 	%r28, %r22, %r3;
	mad.lo.s32 	%r29, %r28, %r2, %r1;
	mul.wide.s32 	%rd8, %r29, 4;
	add.s64 	%rd2, %rd7, %rd8;
	add.s32 	%r30, %r23, %r5;
	max.s32 	%r31, %r1, %r23;
	sub.s32 	%r32, %r30, %r31;
	and.b32  	%r8, %r32, 3;
	add.s32 	%r9, %r4, 1;
	add.s32 	%r10, %r4, 2;
	add.s32 	%r11, %r4, 3;
	sub.s32 	%r12, %r31, %r30;
	add.s64 	%rd3, %rd1, 8;
$L__BB0_2:
	setp.ge.s32 	%p4, %r4, %r5;
	@%p4 bra 	$L__BB0_10;
	setp.eq.s32 	%p5, %r8, 0;
	mul.lo.s32 	%r14, %r34, %r22;
	ld.global.f32 	%f18, [%rd2];
	mov.u32 	%r35, %r4;
	@%p5 bra 	$L__BB0_7;
	setp.eq.s32 	%p6, %r8, 1;
	add.s32 	%r33, %r4, %r14;
	mul.wide.s32 	%rd9, %r33, 4;
	add.s64 	%rd4, %rd1, %rd9;
	ld.global.f32 	%f8, [%rd4];
	add.f32 	%f18, %f8, %f18;
	st.global.f32 	[%rd2], %f18;
	mov.u32 	%r35, %r9;
	@%p6 bra 	$L__BB0_7;
	setp.eq.s32 	%p7, %r8, 2;
	ld.global.f32 	%f9, [%rd4+4];
	add.f32 	%f18, %f9, %f18;
	st.global.f32 	[%rd2], %f18;
	mov.u32 	%r35, %r10;
	@%p7 bra 	$L__BB0_7;
	ld.global.f32 	%f10, [%rd4+8];
	add.f32 	%f18, %f10, %f18;
	st.global.f32 	[%rd2], %f18;
	mov.u32 	%r35, %r11;
$L__BB0_7:
	setp.gt.u32 	%p8, %r12, -4;
	@%p8 bra 	$L__BB0_10;
	add.s32 	%r36, %r35, %r14;
$L__BB0_9:
	mul.wide.s32 	%rd10, %r36, 4;
	add.s64 	%rd11, %rd3, %rd10;
	ld.global.f32 	%f11, [%rd11+-8];
	add.f32 	%f12, %f11, %f18;
	st.global.f32 	[%rd2], %f12;
	ld.global.f32 	%f13, [%rd11+-4];
	add.f32 	%f14, %f13, %f12;
	st.global.f32 	[%rd2], %f14;
	ld.global.f32 	%f15, [%rd11];
	add.f32 	%f16, %f15, %f14;
	st.global.f32 	[%rd2], %f16;
	ld.global.f32 	%f17, [%rd11+4];
	add.f32 	%f18, %f17, %f16;
	st.global.f32 	[%rd2], %f18;
	add.s32 	%r35, %r35, 4;
	add.s32 	%r36, %r36, 4;
	setp.lt.s32 	%p9, %r35, %r5;
	@%p9 bra 	$L__BB0_9;
$L__BB0_10:
	add.s32 	%r34, %r34, 1;
	setp.lt.s32 	%p10, %r34, %r7;
	@%p10 bra 	$L__BB0_2;
$L__BB0_11:
	ret;

}


// ===== COMPILED SASS (sm_100) =====

	.target	sm_100

	.elftype	@"ET_EXEC"


//--------------------- .note.nv.tkinfo           --------------------------
	.section	.note.nv.tkinfo,"",@"SHT_NOTE"
	.sectionflags	@"SHF_NOTE_NV_TKINFO"
	.tkinfo
        /*0018*/ 	.word	0x00000002
        /*0030*/ 	.string	""
        /*0030*/ 	.string	"ptxas"
        /*0030*/ 	.string	"Cuda compilation tools, release 13.0, V13.0.88"
        /*0030*/ 	.string	"Build cuda_13.0.r13.0/compiler.36424714_0"
        /*0030*/ 	.string	"-arch sm_100 -m 64 "



//--------------------- .note.nv.cuinfo           --------------------------
	.section	.note.nv.cuinfo,"",@"SHT_NOTE"
	.sectionflags	@"SHF_NOTE_NV_CUINFO"
        /*0018*/ 	.short	0x0002
        /*001a*/ 	.short	0x0064
        /*001c*/ 	.short	0x0082
	.zero		2


//--------------------- .nv.info                  --------------------------
	.section	.nv.info,"",@"SHT_CUDA_INFO"
	.align	4


	//----- nvinfo : EIATTR_REGCOUNT
	.align		4
        /*0000*/ 	.byte	0x04, 0x2f
        /*0002*/ 	.short	(.L_1 - .L_0)
	.align		4
.L_0:
        /*0004*/ 	.word	index@(_Z21deviceCalculateAnsweriiPfS_)
        /*0008*/ 	.word	0x0000001a


	//----- nvinfo : EIATTR_FRAME_SIZE
	.align		4
.L_1:
        /*000c*/ 	.byte	0x04, 0x11
        /*000e*/ 	.short	(.L_3 - .L_2)
	.align		4
.L_2:
        /*0010*/ 	.word	index@(_Z21deviceCalculateAnsweriiPfS_)
        /*0014*/ 	.word	0x00000000


	//----- nvinfo : EIATTR_MIN_STACK_SIZE
	.align		4
.L_3:
        /*0018*/ 	.byte	0x04, 0x12
        /*001a*/ 	.short	(.L_5 - .L_4)
	.align		4
.L_4:
        /*001c*/ 	.word	index@(_Z21deviceCalculateAnsweriiPfS_)
        /*0020*/ 	.word	0x00000000
.L_5:


//--------------------- .nv.compat                --------------------------
	.section	.nv.compat,"",@"SHT_CUDA_COMPAT_INFO"
	.align	4
        /*0000*/ 	.byte	0x02, 0x09, 0x00, 0x00, 0x02, 0x02, 0x01, 0x00, 0x02, 0x05, 0x05, 0x00, 0x03, 0x07, 0x01, 0x01
        /*0010*/ 	.byte	0x02, 0x03, 0x00, 0x00, 0x02, 0x06, 0x01, 0x00, 0x04, 0x0b, 0x08, 0x00, 0x09, 0x00, 0x00, 0x00
        /*0020*/ 	.byte	0x00, 0x00, 0x00, 0x00


//--------------------- .nv.info._Z21deviceCalculateAnsweriiPfS_ --------------------------
	.section	.nv.info._Z21deviceCalculateAnsweriiPfS_,"",@"SHT_CUDA_INFO"
	.sectionflags	@""
	.align	4


	//----- nvinfo : EIATTR_CUDA_API_VERSION
	.align		4
        /*0000*/ 	.byte	0x04, 0x37
        /*0002*/ 	.short	(.L_7 - .L_6)
.L_6:
        /*0004*/ 	.word	0x00000082


	//----- nvinfo : EIATTR_KPARAM_INFO
	.align		4
.L_7:
        /*0008*/ 	.byte	0x04, 0x17
        /*000a*/ 	.short	(.L_9 - .L_8)
.L_8:
        /*000c*/ 	.word	0x00000000
        /*0010*/ 	.short	0x0003
        /*0012*/ 	.short	0x0010
        /*0014*/ 	.byte	0x00, 0xf5, 0x21, 0x00


	//----- nvinfo : EIATTR_KPARAM_INFO
	.align		4
.L_9:
        /*0018*/ 	.byte	0x04, 0x17
        /*001a*/ 	.short	(.L_11 - .L_10)
.L_10:
        /*001c*/ 	.word	0x00000000
        /*0020*/ 	.short	0x0002
        /*0022*/ 	.short	0x0008
        /*0024*/ 	.byte	0x00, 0xf5, 0x21, 0x00


	//----- nvinfo : EIATTR_KPARAM_INFO
	.align		4
.L_11:
        /*0028*/ 	.byte	0x04, 0x17
        /*002a*/ 	.short	(.L_13 - .L_12)
.L_12:
        /*002c*/ 	.word	0x00000000
        /*0030*/ 	.short	0x0001
        /*0032*/ 	.short	0x0004
        /*0034*/ 	.byte	0x00, 0xf0, 0x11, 0x00


	//----- nvinfo : EIATTR_KPARAM_INFO
	.align		4
.L_13:
        /*0038*/ 	.byte	0x04, 0x17
        /*003a*/ 	.short	(.L_15 - .L_14)
.L_14:
        /*003c*/ 	.word	0x00000000
        /*0040*/ 	.short	0x0000
        /*0042*/ 	.short	0x0000
        /*0044*/ 	.byte	0x00, 0xf0, 0x11, 0x00


	//----- nvinfo : EIATTR_SPARSE_MMA_MASK
	.align		4
.L_15:
        /*0048*/ 	.byte	0x03, 0x50
        /*004a*/ 	.short	0x0000


	//----- nvinfo : EIATTR_MAXREG_COUNT
	.align		4
        /*004c*/ 	.byte	0x03, 0x1b
        /*004e*/ 	.short	0x00ff


	//----- nvinfo : EIATTR_MERCURY_ISA_VERSION
	.align		4
        /*0050*/ 	.byte	0x03, 0x5f
        /*0052*/ 	.short	0x0101


	//----- nvinfo : EIATTR_VRC_CTA_INIT_COUNT
	.align		4
        /*0054*/ 	.byte	0x02, 0x4a
	.zero		1
	.zero		1


	//----- nvinfo : EIATTR_EXIT_INSTR_OFFSETS
	.align		4
        /*0058*/ 	.byte	0x04, 0x1c
        /*005a*/ 	.short	(.L_17 - .L_16)


	//   ....[0]....
.L_16:
        /*005c*/ 	.word	0x000000a0


	//   ....[1]....
        /*0060*/ 	.word	0x00000580


	//----- nvinfo : EIATTR_CRS_STACK_SIZE
	.align		4
.L_17:
        /*0064*/ 	.byte	0x04, 0x1e
        /*0066*/ 	.short	(.L_19 - .L_18)
.L_18:
        /*0068*/ 	.word	0x00000000


	//----- nvinfo : EIATTR_CBANK_PARAM_SIZE
	.align		4
.L_19:
        /*006c*/ 	.byte	0x03, 0x19
        /*006e*/ 	.short	0x0018


	//----- nvinfo : EIATTR_PARAM_CBANK
	.align		4
        /*0070*/ 	.byte	0x04, 0x0a
        /*0072*/ 	.short	(.L_21 - .L_20)
	.align		4
.L_20:
        /*0074*/ 	.word	index@(.nv.constant0._Z21deviceCalculateAnsweriiPfS_)
        /*0078*/ 	.short	0x0380
        /*007a*/ 	.short	0x0018


	//----- nvinfo : EIATTR_SW_WAR
	.align		4
.L_21:
        /*007c*/ 	.byte	0x04, 0x36
        /*007e*/ 	.short	(.L_23 - .L_22)
.L_22:
        /*0080*/ 	.word	0x00000008
.L_23:


//--------------------- .nv.callgraph             --------------------------
	.section	.nv.callgraph,"",@"SHT_CUDA_CALLGRAPH"
	.align	4
	.sectionentsize	8
	.align		4
        /*0000*/ 	.word	0x00000000
	.align		4
        /*0004*/ 	.word	0xffffffff
	.align		4
        /*0008*/ 	.word	0x00000000
	.align		4
        /*000c*/ 	.word	0xfffffffe
	.align		4
        /*0010*/ 	.word	0x00000000
	.align		4
        /*0014*/ 	.word	0xfffffffd
	.align		4
        /*0018*/ 	.word	0x00000000
	.align		4
        /*001c*/ 	.word	0xfffffffc


//--------------------- .text._Z21deviceCalculateAnsweriiPfS_ --------------------------
	.section	.text._Z21deviceCalculateAnsweriiPfS_,"ax",@progbits
	.align	128
        .global         _Z21deviceCalculateAnsweriiPfS_
        .type           _Z21deviceCalculateAnsweriiPfS_,@function
        .size           _Z21deviceCalculateAnsweriiPfS_,(.L_x_7 - _Z21deviceCalculateAnsweriiPfS_)
        .other          _Z21deviceCalculateAnsweriiPfS_,@"STO_CUDA_ENTRY STV_DEFAULT"
_Z21deviceCalculateAnsweriiPfS_:
.text._Z21deviceCalculateAnsweriiPfS_:
[----:B------:R-:W-:Y:S08]  /*0000*/  LDC R1, c[0x0][0x37c] ;  /* 0x0000df00ff017b82 */ /* 0x000ff00000000800 */
[----:B------:R-:W0:Y:S01]  /*0010*/  S2UR UR8, SR_CTAID.X ;  /* 0x00000000000879c3 */ /* 0x000e220000002500 */
[----:B------:R-:W1:Y:S07]  /*0020*/  S2R R14, SR_TID.X ;  /* 0x00000000000e7919 */ /* 0x000e6e0000002100 */
[----:B------:R-:W0:Y:S02]  /*0030*/  LDC.64 R12, c[0x0][0x380] ;  /* 0x0000e000ff0c7b82 */ /* 0x000e240000000a00 */
[----:B0-----:R-:W-:-:S02]  /*0040*/  ISETP.LE.AND P0, PT, R13, UR8, PT ;  /* 0x000000080d007c0c */ /* 0x001fc4000bf03270 */
[C---:B------:R-:W-:Y:S02]  /*0050*/  IADD3 R0, PT, PT, -R13.reuse, UR8, RZ ;  /* 0x000000080d007c10 */ /* 0x040fe4000fffe1ff */
[----:B------:R-:W-:Y:S02]  /*0060*/  LEA R5, R13, 0x1, 0x1 ;  /* 0x000000010d057811 */ /* 0x000fe400078e08ff */
[----:B------:R-:W-:-:S03]  /*0070*/  SEL R8, R0, RZ, P0 ;  /* 0x000000ff00087207 */ /* 0x000fc60000000000 */
[----:B------:R-:W-:-:S05]  /*0080*/  IMAD.IADD R0, R5, 0x1, R0 ;  /* 0x0000000105007824 */ /* 0x000fca00078e0200 */
[----:B------:R-:W-:-:S13]  /*0090*/  ISETP.GE.AND P0, PT, R8, R0, PT ;  /* 0x000000000800720c */ /* 0x000fda0003f06270 */
[----:B-1----:R-:W-:Y:S05]  /*00a0*/  @P0 EXIT ;  /* 0x000000000000094d */ /* 0x002fea0003800000 */
[----:B------:R-:W0:Y:S01]  /*00b0*/  LDC.64 R2, c[0x0][0x390] ;  /* 0x0000e400ff027b82 */ /* 0x000e220000000a00 */
[C---:B------:R-:W-:Y:S01]  /*00c0*/  IMAD.IADD R6, R14.reuse, 0x1, -R13 ;  /* 0x000000010e067824 */ /* 0x040fe200078e0a0d */
[----:B------:R-:W1:Y:S01]  /*00d0*/  LDCU.64 UR4, c[0x0][0x388] ;  /* 0x00007100ff0477ac */ /* 0x000e620008000a00 */
[CC--:B------:R-:W-:Y:S02]  /*00e0*/  VIMNMX R10, PT, PT, R14.reuse, R13.reuse, !PT ;  /* 0x0000000d0e0a7248 */ /* 0x0c0fe40007fe0100 */
[----:B------:R-:W-:Y:S01]  /*00f0*/  ISETP.GE.AND P1, PT, R14, R13, PT ;  /* 0x0000000d0e00720c */ /* 0x000fe20003f26270 */
[----:B------:R-:W2:Y:S01]  /*0100*/  LDCU.64 UR6, c[0x0][0x358] ;  /* 0x00006b00ff0677ac */ /* 0x000ea20008000a00 */
[----:B------:R-:W-:Y:S02]  /*0110*/  VIADDMNMX R4, R5, R6, R12, PT ;  /* 0x0000000605047246 */ /* 0x000fe4000380010c */
[----:B------:R-:W-:-:S03]  /*0120*/  IADD3 R5, PT, PT, -R13, RZ, RZ ;  /* 0x000000ff0d057210 */ /* 0x000fc60007ffe1ff */
[----:B------:R-:W-:Y:S01]  /*0130*/  IMAD.IADD R7, R4, 0x1, R13 ;  /* 0x0000000104077824 */ /* 0x000fe200078e020d */
[----:B------:R-:W-:-:S03]  /*0140*/  LEA R5, R5, R12, 0x1 ;  /* 0x0000000c05057211 */ /* 0x000fc600078e08ff */
[C---:B------:R-:W-:Y:S01]  /*0150*/  IMAD.IADD R12, R7.reuse, 0x1, -R10 ;  /* 0x00000001070c7824 */ /* 0x040fe200078e0a0a */
[----:B------:R-:W-:Y:S01]  /*0160*/  IADD3 R10, PT, PT, -R7, R10, RZ ;  /* 0x0000000a070a7210 */ /* 0x000fe20007ffe1ff */
[----:B------:R-:W-:Y:S01]  /*0170*/  IMAD R7, R5, UR8, R14 ;  /* 0x0000000805077c24 */ /* 0x000fe2000f8e020e */
[----:B------:R-:W-:Y:S01]  /*0180*/  SEL R5, R6, RZ, P1 ;  /* 0x000000ff06057207 */ /* 0x000fe20000800000 */
[----:B-1----:R-:W-:Y:S01]  /*0190*/  UIADD3 UR4, UP0, UPT, UR4, 0x8, URZ ;  /* 0x0000000804047890 */ /* 0x002fe2000ff1e0ff */
[----:B------:R-:W-:Y:S02]  /*01a0*/  ISETP.GT.U32.AND P0, PT, R10, -0x4, PT ;  /* 0xfffffffc0a00780c */ /* 0x000fe40003f04070 */
[----:B------:R-:W-:Y:S01]  /*01b0*/  IADD3 R10, PT, PT, R5, 0x2, RZ ;  /* 0x00000002050a7810 */ /* 0x000fe20007ffe0ff */
[----:B0-----:R-:W-:Y:S01]  /*01c0*/  IMAD.WIDE R2, R7, 0x4, R2 ;  /* 0x0000000407027825 */ /* 0x001fe200078e0202 */
[----:B------:R-:W-:Y:S01]  /*01d0*/  LOP3.LUT R12, R12, 0x3, RZ, 0xc0, !PT ;  /* 0x000000030c0c7812 */ /* 0x000fe200078ec0ff */
[----:B------:R-:W-:-:S02]  /*01e0*/  UIADD3.X UR5, UPT, UPT, URZ, UR5, URZ, UP0, !UPT ;  /* 0x00000005ff057290 */ /* 0x000fc400087fe4ff */
[C---:B------:R-:W-:Y:S02]  /*01f0*/  VIADD R9, R5.reuse, 0x1 ;  /* 0x0000000105097836 */ /* 0x040fe40000000000 */
[----:B--2---:R-:W-:-:S08]  /*0200*/  VIADD R11, R5, 0x3 ;  /* 0x00000003050b7836 */ /* 0x004fd00000000000 */
.L_x_5:
[----:B------:R-:W-:Y:S01]  /*0210*/  ISETP.GE.AND P1, PT, R5, R4, PT ;  /* 0x000000040500720c */ /* 0x000fe20003f26270 */
[----:B------:R-:W-:-:S12]  /*0220*/  BSSY.RECONVERGENT B0, `(.L_x_0) ;  /* 0x0000032000007945 */ /* 0x000fd80003800200 */
[----:B0123-5:R-:W-:Y:S05]  /*0230*/  @P1 BRA `(.L_x_1) ;  /* 0x0000000000c01947 */ /* 0x02ffea0003800000 */
[----:B------:R0:W5:Y:S01]  /*0240*/  LDG.E R13, desc[UR6][R2.64] ;  /* 0x00000006020d7981 */ /* 0x000162000c1e1900 */
[----:B------:R-:W-:Y:S01]  /*0250*/  ISETP.NE.AND P1, PT, R12, RZ, PT ;  /* 0x000000ff0c00720c */ /* 0x000fe20003f25270 */
[----:B------:R-:W-:Y:S01]  /*0260*/  BSSY.RECONVERGENT B1, `(.L_x_2) ;  /* 0x0000017000017945 */ /* 0x000fe20003800200 */
[----:B------:R-:W-:-:S11]  /*0270*/  MOV R15, R5 ;  /* 0x00000005000f7202 */ /* 0x000fd60000000f00 */
[----:B0-----:R-:W-:Y:S05]  /*0280*/  @!P1 BRA `(.L_x_3) ;  /* 0x0000000000509947 */ /* 0x001fea0003800000 */
[----:B------:R-:W0:Y:S01]  /*0290*/  LDC.64 R6, c[0x0][0x388] ;  /* 0x0000e200ff067b82 */ /* 0x000e220000000a00 */
[----:B------:R-:W1:Y:S02]  /*02a0*/  LDCU UR8, c[0x0][0x380] ;  /* 0x00007000ff0877ac */ /* 0x000e640008000800 */
[----:B-1----:R-:W-:-:S04]  /*02b0*/  IMAD R15, R8, UR8, R5 ;  /* 0x00000008080f7c24 */ /* 0x002fc8000f8e0205 */
[----:B0-----:R-:W-:-:S05]  /*02c0*/  IMAD.WIDE R6, R15, 0x4, R6 ;  /* 0x000000040f067825 */ /* 0x001fca00078e0206 */
[----:B------:R-:W2:Y:S01]  /*02d0*/  LDG.E R14, desc[UR6][R6.64] ;  /* 0x00000006060e7981 */ /* 0x000ea2000c1e1900 */
[----:B------:R-:W-:Y:S01]  /*02e0*/  ISETP.NE.AND P1, PT, R12, 0x1, PT ;  /* 0x000000010c00780c */ /* 0x000fe20003f25270 */
[----:B------:R-:W-:Y:S02]  /*02f0*/  IMAD.MOV.U32 R15, RZ, RZ, R9 ;  /* 0x000000ffff0f7224 */ /* 0x000fe400078e0009 */
[----:B--2--5:R-:W-:-:S05]  /*0300*/  FADD R13, R13, R14 ;  /* 0x0000000e0d0d7221 */ /* 0x024fca0000000000 */
[----:B------:R0:W-:Y:S05]  /*0310*/  STG.E desc[UR6][R2.64], R13 ;  /* 0x0000000d02007986 */ /* 0x0001ea000c101906 */
[----:B------:R-:W-:Y:S05]  /*0320*/  @!P1 BRA `(.L_x_3) ;  /* 0x0000000000289947 */ /* 0x000fea0003800000 */
[----:B------:R-:W0:Y:S01]  /*0330*/  LDG.E R14, desc[UR6][R6.64+0x4] ;  /* 0x00000406060e7981 */ /* 0x000e22000c1e1900 */
[----:B------:R-:W-:Y:S02]  /*0340*/  ISETP.NE.AND P1, PT, R12, 0x2, PT ;  /* 0x000000020c00780c */ /* 0x000fe40003f25270 */
[----:B------:R-:W-:Y:S01]  /*0350*/  MOV R15, R10 ;  /* 0x0000000a000f7202 */ /* 0x000fe20000000f00 */
[----:B0-----:R-:W-:-:S05]  /*0360*/  FADD R13, R13, R14 ;  /* 0x0000000e0d0d7221 */ /* 0x001fca0000000000 */
[----:B------:R1:W-:Y:S05]  /*0370*/  STG.E desc[UR6][R2.64], R13 ;  /* 0x0000000d02007986 */ /* 0x0003ea000c101906 */
[----:B------:R-:W-:Y:S05]  /*0380*/  @!P1 BRA `(.L_x_3) ;  /* 0x0000000000109947 */ /* 0x000fea0003800000 */
[----:B------:R-:W1:Y:S01]  /*0390*/  LDG.E R6, desc[UR6][R6.64+0x8] ;  /* 0x0000080606067981 */ /* 0x000e62000c1e1900 */
[----:B------:R-:W-:Y:S02]  /*03a0*/  IMAD.MOV.U32 R15, RZ, RZ, R11 ;  /* 0x000000ffff0f7224 */ /* 0x000fe400078e000b */
[----:B-1----:R-:W-:-:S05]  /*03b0*/  FADD R13, R13, R6 ;  /* 0x000000060d0d7221 */ /* 0x002fca0000000000 */
[----:B------:R2:W-:Y:S02]  /*03c0*/  STG.E desc[UR6][R2.64], R13 ;  /* 0x0000000d02007986 */ /* 0x0005e4000c101906 */
.L_x_3:
[----:B------:R-:W-:Y:S05]  /*03d0*/  BSYNC.RECONVERGENT B1 ;  /* 0x0000000000017941 */ /* 0x000fea0003800200 */
.L_x_2:
[----:B------:R-:W-:Y:S05]  /*03e0*/  @P0 BRA `(.L_x_1) ;  /* 0x0000000000540947 */ /* 0x000fea0003800000 */
[----:B------:R-:W3:Y:S02]  /*03f0*/  LDCU UR8, c[0x0][0x380] ;  /* 0x00007000ff0877ac */ /* 0x000ee40008000800 */
[----:B---3--:R-:W-:-:S07]  /*0400*/  IMAD R17, R8, UR8, R15 ;  /* 0x0000000808117c24 */ /* 0x008fce000f8e020f */
.L_x_4:
[----:B------:R-:W-:Y:S01]  /*0410*/  MOV R6, UR4 ;  /* 0x0000000400067c02 */ /* 0x000fe20008000f00 */
[----:B------:R-:W-:-:S04]  /*0420*/  IMAD.U32 R7, RZ, RZ, UR5 ;  /* 0x00000005ff077e24 */ /* 0x000fc8000f8e00ff */
[----:B------:R-:W-:-:S05]  /*0430*/  IMAD.WIDE R6, R17, 0x4, R6 ;  /* 0x0000000411067825 */ /* 0x000fca00078e0206 */
[----:B---3--:R-:W3:Y:S02]  /*0440*/  LDG.E R14, desc[UR6][R6.64+-0x8] ;  /* 0xfffff806060e7981 */ /* 0x008ee4000c1e1900 */
[----:B---3-5:R-:W-:-:S05]  /*0450*/  FADD R19, R14, R13 ;  /* 0x0000000d0e137221 */ /* 0x028fca0000000000 */
[----:B------:R3:W-:Y:S04]  /*0460*/  STG.E desc[UR6][R2.64], R19 ;  /* 0x0000001302007986 */ /* 0x0007e8000c101906 */
[----:B------:R-:W4:Y:S02]  /*0470*/  LDG.E R14, desc[UR6][R6.64+-0x4] ;  /* 0xfffffc06060e7981 */ /* 0x000f24000c1e1900 */
[----:B----4-:R-:W-:-:S05]  /*0480*/  FADD R21, R19, R14 ;  /* 0x0000000e13157221 */ /* 0x010fca0000000000 */
[----:B------:R3:W-:Y:S04]  /*0490*/  STG.E desc[UR6][R2.64], R21 ;  /* 0x0000001502007986 */ /* 0x0007e8000c101906 */
[----:B------:R-:W4:Y:S02]  /*04a0*/  LDG.E R14, desc[UR6][R6.64] ;  /* 0x00000006060e7981 */ /* 0x000f24000c1e1900 */
[----:B----4-:R-:W-:-:S05]  /*04b0*/  FADD R23, R21, R14 ;  /* 0x0000000e15177221 */ /* 0x010fca0000000000 */
[----:B------:R3:W-:Y:S04]  /*04c0*/  STG.E desc[UR6][R2.64], R23 ;  /* 0x0000001702007986 */ /* 0x0007e8000c101906 */
[----:B------:R-:W0:Y:S01]  /*04d0*/  LDG.E R14, desc[UR6][R6.64+0x4] ;  /* 0x00000406060e7981 */ /* 0x000e22000c1e1900 */
[----:B------:R-:W-:Y:S01]  /*04e0*/  IADD3 R15, PT, PT, R15, 0x4, RZ ;  /* 0x000000040f0f7810 */ /* 0x000fe20007ffe0ff */
[----:B------:R-:W-:-:S03]  /*04f0*/  VIADD R17, R17, 0x4 ;  /* 0x0000000411117836 */ /* 0x000fc60000000000 */
[----:B------:R-:W-:Y:S01]  /*0500*/  ISETP.GE.AND P1, PT, R15, R4, PT ;  /* 0x000000040f00720c */ /* 0x000fe20003f26270 */
[----:B012---:R-:W-:-:S05]  /*0510*/  FADD R13, R23, R14 ;  /* 0x0000000e170d7221 */ /* 0x007fca0000000000 */
[----:B------:R3:W-:Y:S07]  /*0520*/  STG.E desc[UR6][R2.64], R13 ;  /* 0x0000000d02007986 */ /* 0x0007ee000c101906 */
[----:B------:R-:W-:Y:S05]  /*0530*/  @!P1 BRA `(.L_x_4) ;  /* 0xfffffffc00b49947 */ /* 0x000fea000383ffff */
.L_x_1:
[----:B------:R-:W-:Y:S05]  /*0540*/  BSYNC.RECONVERGENT B0 ;  /* 0x0000000000007941 */ /* 0x000fea0003800200 */
.L_x_0:
[----:B------:R-:W-:-:S04]  /*0550*/  IADD3 R8, PT, PT, R8, 0x1, RZ ;  /* 0x0000000108087810 */ /* 0x000fc80007ffe0ff */
[----:B------:R-:W-:-:S13]  /*0560*/  ISETP.GE.AND P1, PT, R8, R0, PT ;  /* 0x000000000800720c */ /* 0x000fda0003f26270 */
[----:B------:R-:W-:Y:S05]  /*0570*/  @!P1 BRA `(.L_x_5) ;  /* 0xfffffffc00249947 */ /* 0x000fea000383ffff */
[----:B------:R-:W-:Y:S05]  /*0580*/  EXIT ;  /* 0x000000000000794d */ /* 0x000fea0003800000 */
.L_x_6:
[----:B------:R-:W-:-:S00]  /*0590*/  BRA `(.L_x_6) ;  /* 0xfffffffc00fc7947 */ /* 0x000fc0000383ffff */
[----:B------:R-:W-:-:S00]  /*05a0*/  NOP ;  /* 0x0000000000007918 */ /* 0x000fc00000000000 */
        /* <DEDUP_REMOVED lines=13> */
.L_x_7:


//--------------------- .nv.shared.reserved.0     --------------------------
	.section	.nv.shared.reserved.0,"aw",@nobits
	.weak		__nv_reservedSMEM_offset_0_alias
	.size		__nv_reservedSMEM_offset_0_alias, 0, 64
	.other		__nv_reservedSMEM_offset_0_alias,@"STO_CUDA_RESERVED_SHARED STV_DEFAULT"
__nv_reservedSMEM_offset_0_alias:
	.zero		0
	.zero		64


//--------------------- .nv.constant0._Z21deviceCalculateAnsweriiPfS_ --------------------------
	.section	.nv.constant0._Z21deviceCalculateAnsweriiPfS_,"a",@progbits
	.sectionflags	@""
	.align	4
.nv.constant0._Z21deviceCalculateAnsweriiPfS_:
	.zero		920


//--------------------- SYMBOLS --------------------------

	.type		.nv.reservedSmem.offset0,@object
	.size		.nv.reservedSmem.offset0,0x4
